//
// Generated by NVIDIA NVVM Compiler
//
// Compiler Build ID: CL-36424714
// Cuda compilation tools, release 13.0, V13.0.88
// Based on NVVM 20.0.0
//

.version 9.0
.target sm_100
.address_size 64

	// .globl	_Z13reduction_gpuPfS_i

.visible .entry _Z13reduction_gpuPfS_i(
	.param .u64 .ptr .align 1 _Z13reduction_gpuPfS_i_param_0,
	.param .u64 .ptr .align 1 _Z13reduction_gpuPfS_i_param_1,
	.param .u32 _Z13reduction_gpuPfS_i_param_2
)
{
	.reg .pred 	%p<9>;
	.reg .b32 	%r<14>;
	.reg .b32 	%f<5>;
	.reg .b64 	%rd<11>;

	ld.param.u64 	%rd3, [_Z13reduction_gpuPfS_i_param_0];
	ld.param.u64 	%rd2, [_Z13reduction_gpuPfS_i_param_1];
	ld.param.u32 	%r6, [_Z13reduction_gpuPfS_i_param_2];
	cvta.to.global.u64 	%rd4, %rd3;
	mov.u32 	%r1, %ntid.x;
	mov.u32 	%r2, %ctaid.x;
	mov.u32 	%r7, %tid.x;
	mad.lo.s32 	%r3, %r1, %r2, %r7;
	setp.lt.u32 	%p1, %r1, 2;
	mul.wide.s32 	%rd5, %r3, 4;
	add.s64 	%rd1, %rd4, %rd5;
	@%p1 bra 	$L__BB0_5;
	mov.b32 	%r13, 1;
$L__BB0_2:
	shl.b32 	%r5, %r13, 1;
	add.s32 	%r9, %r5, -1;
	and.b32  	%r10, %r9, %r3;
	setp.ne.s32 	%p2, %r10, 0;
	add.s32 	%r11, %r13, %r3;
	setp.ge.s32 	%p3, %r11, %r6;
	or.pred  	%p4, %p2, %p3;
	@%p4 bra 	$L__BB0_4;
	mul.wide.u32 	%rd6, %r13, 4;
	add.s64 	%rd7, %rd1, %rd6;
	ld.global.f32 	%f1, [%rd7];
	ld.global.f32 	%f2, [%rd1];
	add.f32 	%f3, %f1, %f2;
	st.global.f32 	[%rd1], %f3;
$L__BB0_4:
	bar.sync 	0;
	setp.lt.u32 	%p5, %r5, %r1;
	mov.u32 	%r13, %r5;
	@%p5 bra 	$L__BB0_2;
$L__BB0_5:
	rem.u32 	%r12, %r3, %r1;
	setp.ne.s32 	%p6, %r12, 0;
	setp.ge.s32 	%p7, %r3, %r6;
	or.pred  	%p8, %p7, %p6;
	@%p8 bra 	$L__BB0_7;
	ld.global.f32 	%f4, [%rd1];
	cvta.to.global.u64 	%rd8, %rd2;
	mul.wide.u32 	%rd9, %r2, 4;
	add.s64 	%rd10, %rd8, %rd9;
	st.global.f32 	[%rd10], %f4;
$L__BB0_7:
	ret;

}


// ===== COMPILED SASS (sm_100) =====

	.target	sm_100

	.elftype	@"ET_EXEC"


//--------------------- .note.nv.tkinfo           --------------------------
	.section	.note.nv.tkinfo,"",@"SHT_NOTE"
	.sectionflags	@"SHF_NOTE_NV_TKINFO"
	.tkinfo
        /*0018*/ 	.word	0x00000002
        /*0030*/ 	.string	""
        /*0030*/ 	.string	"ptxas"
        /*0030*/ 	.string	"Cuda compilation tools, release 13.0, V13.0.88"
        /*0030*/ 	.string	"Build cuda_13.0.r13.0/compiler.36424714_0"
        /*0030*/ 	.string	"-arch sm_100 -m 64 "



//--------------------- .note.nv.cuinfo           --------------------------
	.section	.note.nv.cuinfo,"",@"SHT_NOTE"
	.sectionflags	@"SHF_NOTE_NV_CUINFO"
        /*0018*/ 	.short	0x0002
        /*001a*/ 	.short	0x0064
        /*001c*/ 	.short	0x0082
	.zero		2


//--------------------- .nv.info                  --------------------------
	.section	.nv.info,"",@"SHT_CUDA_INFO"
	.align	4


	//----- nvinfo : EIATTR_REGCOUNT
	.align		4
        /*0000*/ 	.byte	0x04, 0x2f
        /*0002*/ 	.short	(.L_1 - .L_0)
	.align		4
.L_0:
        /*0004*/ 	.word	index@(_Z13reduction_gpuPfS_i)
        /*0008*/ 	.word	0x0000000c


	//----- nvinfo : EIATTR_FRAME_SIZE
	.align		4
.L_1:
        /*000c*/ 	.byte	0x04, 0x11
        /*000e*/ 	.short	(.L_3 - .L_2)
	.align		4
.L_2:
        /*0010*/ 	.word	index@(_Z13reduction_gpuPfS_i)
        /*0014*/ 	.word	0x00000000


	//----- nvinfo : EIATTR_MIN_STACK_SIZE
	.align		4
.L_3:
        /*0018*/ 	.byte	0x04, 0x12
        /*001a*/ 	.short	(.L_5 - .L_4)
	.align		4
.L_4:
        /*001c*/ 	.word	index@(_Z13reduction_gpuPfS_i)
        /*0020*/ 	.word	0x00000000
.L_5:


//--------------------- .nv.compat                --------------------------
	.section	.nv.compat,"",@"SHT_CUDA_COMPAT_INFO"
	.align	4
        /*0000*/ 	.byte	0x02, 0x09, 0x00, 0x00, 0x02, 0x02, 0x01, 0x00, 0x02, 0x05, 0x05, 0x00, 0x03, 0x07, 0x01, 0x01
        /*0010*/ 	.byte	0x02, 0x03, 0x00, 0x00, 0x02, 0x06, 0x01, 0x00, 0x04, 0x0b, 0x08, 0x00, 0x09, 0x00, 0x00, 0x00
        /*0020*/ 	.byte	0x00, 0x00, 0x00, 0x00


//--------------------- .nv.info._Z13reduction_gpuPfS_i --------------------------
	.section	.nv.info._Z13reduction_gpuPfS_i,"",@"SHT_CUDA_INFO"
	.sectionflags	@""
	.align	4


	//----- nvinfo : EIATTR_CUDA_API_VERSION
	.align		4
        /*0000*/ 	.byte	0x04, 0x37
        /*0002*/ 	.short	(.L_7 - .L_6)
.L_6:
        /*0004*/ 	.word	0x00000082


	//----- nvinfo : EIATTR_KPARAM_INFO
	.align		4
.L_7:
        /*0008*/ 	.byte	0x04, 0x17
        /*000a*/ 	.short	(.L_9 - .L_8)
.L_8:
        /*000c*/ 	.word	0x00000000
        /*0010*/ 	.short	0x0002
        /*0012*/ 	.short	0x0010
        /*0014*/ 	.byte	0x00, 0xf0, 0x11, 0x00


	//----- nvinfo : EIATTR_KPARAM_INFO
	.align		4
.L_9:
        /*0018*/ 	.byte	0x04, 0x17
        /*001a*/ 	.short	(.L_11 - .L_10)
.L_10:
        /*001c*/ 	.word	0x00000000
        /*0020*/ 	.short	0x0001
        /*0022*/ 	.short	0x0008
        /*0024*/ 	.byte	0x00, 0xf5, 0x21, 0x00


	//----- nvinfo : EIATTR_KPARAM_INFO
	.align		4
.L_11:
        /*0028*/ 	.byte	0x04, 0x17
        /*002a*/ 	.short	(.L_13 - .L_12)
.L_12:
        /*002c*/ 	.word	0x00000000
        /*0030*/ 	.short	0x0000
        /*0032*/ 	.short	0x0000
        /*0034*/ 	.byte	0x00, 0xf5, 0x21, 0x00


	//----- nvinfo : EIATTR_SPARSE_MMA_MASK
	.align		4
.L_13:
        /*0038*/ 	.byte	0x03, 0x50
        /*003a*/ 	.short	0x0000


	//----- nvinfo : EIATTR_MAXREG_COUNT
	.align		4
        /*003c*/ 	.byte	0x03, 0x1b
        /*003e*/ 	.short	0x00ff


	//----- nvinfo : EIATTR_NUM_BARRIERS
	.align		4
        /*0040*/ 	.byte	0x02, 0x4c
        /*0042*/ 	.byte	0x01
	.zero		1


	//----- nvinfo : EIATTR_MERCURY_ISA_VERSION
	.align		4
        /*0044*/ 	.byte	0x03, 0x5f
        /*0046*/ 	.short	0x0101


	//----- nvinfo : EIATTR_VRC_CTA_INIT_COUNT
	.align		4
        /*0048*/ 	.byte	0x02, 0x4a
	.zero		1
	.zero		1


	//----- nvinfo : EIATTR_EXIT_INSTR_OFFSETS
	.align		4
        /*004c*/ 	.byte	0x04, 0x1c
        /*004e*/ 	.short	(.L_15 - .L_14)


	//   ....[0]....
.L_14:
        /*0050*/ 	.word	0x00000310


	//   ....[1]....
        /*0054*/ 	.word	0x00000360


	//----- nvinfo : EIATTR_CRS_STACK_SIZE
	.align		4
.L_15:
        /*0058*/ 	.byte	0x04, 0x1e
        /*005a*/ 	.short	(.L_17 - .L_16)
.L_16:
        /*005c*/ 	.word	0x00000000


	//----- nvinfo : EIATTR_CBANK_PARAM_SIZE
	.align		4
.L_17:
        /*0060*/ 	.byte	0x03, 0x19
        /*0062*/ 	.short	0x0014


	//----- nvinfo : EIATTR_PARAM_CBANK
	.align		4
        /*0064*/ 	.byte	0x04, 0x0a
        /*0066*/ 	.short	(.L_19 - .L_18)
	.align		4
.L_18:
        /*0068*/ 	.word	index@(.nv.constant0._Z13reduction_gpuPfS_i)
        /*006c*/ 	.short	0x0380
        /*006e*/ 	.short	0x0014


	//----- nvinfo : EIATTR_SW_WAR
	.align		4
.L_19:
        /*0070*/ 	.byte	0x04, 0x36
        /*0072*/ 	.short	(.L_21 - .L_20)
.L_20:
        /*0074*/ 	.word	0x00000008
.L_21:


//--------------------- .nv.callgraph             --------------------------
	.section	.nv.callgraph,"",@"SHT_CUDA_CALLGRAPH"
	.align	4
	.sectionentsize	8
	.align		4
        /*0000*/ 	.word	0x00000000
	.align		4
        /*0004*/ 	.word	0xffffffff
	.align		4
        /*0008*/ 	.word	0x00000000
	.align		4
        /*000c*/ 	.word	0xfffffffe
	.align		4
        /*0010*/ 	.word	0x00000000
	.align		4
        /*0014*/ 	.word	0xfffffffd
	.align		4
        /*0018*/ 	.word	0x00000000
	.align		4
        /*001c*/ 	.word	0xfffffffc


//--------------------- .text._Z13reduction_gpuPfS_i --------------------------
	.section	.text._Z13reduction_gpuPfS_i,"ax",@progbits
	.align	128
        .global         _Z13reduction_gpuPfS_i
        .type           _Z13reduction_gpuPfS_i,@function
        .size           _Z13reduction_gpuPfS_i,(.L_x_5 - _Z13reduction_gpuPfS_i)
        .other          _Z13reduction_gpuPfS_i,@"STO_CUDA_ENTRY STV_DEFAULT"
_Z13reduction_gpuPfS_i:
.text._Z13reduction_gpuPfS_i:
[----:B------:R-:W-:Y:S01]  /*0000*/  LDC R1, c[0x0][0x37c] ;  /* 0x0000df00ff017b82 */ /* 0x000fe20000000800 */
[----:B------:R-:W0:Y:S01]  /*0010*/  S2R R0, SR_CTAID.X ;  /* 0x0000000000007919 */ /* 0x000e220000002500 */
[----:B------:R-:W1:Y:S06]  /*0020*/  LDCU UR6, c[0x0][0x360] ;  /* 0x00006c00ff0677ac */ /* 0x000e6c0008000800 */
[----:B------:R-:W2:Y:S01]  /*0030*/  LDC.64 R2, c[0x0][0x380] ;  /* 0x0000e000ff027b82 */ /* 0x000ea20000000a00 */
[----:B------:R-:W0:Y:S01]  /*0040*/  S2R R7, SR_TID.X ;  /* 0x0000000000077919 */ /* 0x000e220000002100 */
[----:B------:R-:W3:Y:S01]  /*0050*/  LDCU.64 UR4, c[0x0][0x358] ;  /* 0x00006b00ff0477ac */ /* 0x000ee20008000a00 */
[----:B-1----:R-:W-:-:S02]  /*0060*/  UISETP.GE.U32.AND UP0, UPT, UR6, 0x2, UPT ;  /* 0x000000020600788c */ /* 0x002fc4000bf06070 */
[----:B0-----:R-:W-:-:S04]  /*0070*/  IMAD R7, R0, UR6, R7 ;  /* 0x0000000600077c24 */ /* 0x001fc8000f8e0207 */
[----:B--2---:R-:W-:-:S03]  /*0080*/  IMAD.WIDE R2, R7, 0x4, R2 ;  /* 0x0000000407027825 */ /* 0x004fc600078e0202 */
[----:B---3--:R-:W-:Y:S05]  /*0090*/  BRA.U !UP0, `(.L_x_0) ;  /* 0x00000001084c7547 */ /* 0x008fea000b800000 */
[----:B------:R-:W-:Y:S01]  /*00a0*/  HFMA2 R4, -RZ, RZ, 0, 5.9604644775390625e-08 ;  /* 0x00000001ff047431 */ /* 0x000fe200000001ff */
[----:B------:R-:W0:Y:S06]  /*00b0*/  LDCU UR7, c[0x0][0x390] ;  /* 0x00007200ff0777ac */ /* 0x000e2c0008000800 */
.L_x_3:
[----:B------:R-:W-:Y:S01]  /*00c0*/  SHF.L.U32 R8, R4, 0x1, RZ ;  /* 0x0000000104087819 */ /* 0x000fe200000006ff */
[----:B------:R-:W-:Y:S01]  /*00d0*/  BSSY.RECONVERGENT B0, `(.L_x_1) ;  /* 0x000000b000007945 */ /* 0x000fe20003800200 */
[----:B------:R-:W-:-:S03]  /*00e0*/  IADD3 R5, PT, PT, R7, R4, RZ ;  /* 0x0000000407057210 */ /* 0x000fc60007ffe0ff */
[----:B------:R-:W-:-:S05]  /*00f0*/  VIADD R6, R8, 0xffffffff ;  /* 0xffffffff08067836 */ /* 0x000fca0000000000 */
[----:B------:R-:W-:-:S04]  /*0100*/  LOP3.LUT P0, RZ, R6, R7, RZ, 0xc0, !PT ;  /* 0x0000000706ff7212 */ /* 0x000fc8000780c0ff */
[----:B0-----:R-:W-:-:S13]  /*0110*/  ISETP.GE.OR P0, PT, R5, UR7, P0 ;  /* 0x0000000705007c0c */ /* 0x001fda0008706670 */
[----:B------:R-:W-:Y:S05]  /*0120*/  @P0 BRA `(.L_x_2) ;  /* 0x0000000000140947 */ /* 0x000fea0003800000 */
[----:B------:R-:W-:Y:S01]  /*0130*/  IMAD.WIDE.U32 R4, R4, 0x4, R2 ;  /* 0x0000000404047825 */ /* 0x000fe200078e0002 */
[----:B------:R-:W2:Y:S05]  /*0140*/  LDG.E R9, desc[UR4][R2.64] ;  /* 0x0000000402097981 */ /* 0x000eaa000c1e1900 */
[----:B------:R-:W2:Y:S02]  /*0150*/  LDG.E R4, desc[UR4][R4.64] ;  /* 0x0000000404047981 */ /* 0x000ea4000c1e1900 */
[----:B--2---:R-:W-:-:S05]  /*0160*/  FADD R9, R4, R9 ;  /* 0x0000000904097221 */ /* 0x004fca0000000000 */
[----:B------:R0:W-:Y:S02]  /*0170*/  STG.E desc[UR4][R2.64], R9 ;  /* 0x0000000902007986 */ /* 0x0001e4000c101904 */
.L_x_2:
[----:B------:R-:W-:Y:S05]  /*0180*/  BSYNC.RECONVERGENT B0 ;  /* 0x0000000000007941 */ /* 0x000fea0003800200 */
.L_x_1:
[----:B------:R-:W-:Y:S01]  /*0190*/  BAR.SYNC.DEFER_BLOCKING 0x0 ;  /* 0x0000000000007b1d */ /* 0x000fe20000010000 */
[----:B------:R-:W-:Y:S01]  /*01a0*/  ISETP.GE.U32.AND P0, PT, R8, UR6, PT ;  /* 0x0000000608007c0c */ /* 0x000fe2000bf06070 */
[----:B------:R-:W-:-:S12]  /*01b0*/  IMAD.MOV.U32 R4, RZ, RZ, R8 ;  /* 0x000000ffff047224 */ /* 0x000fd800078e0008 */
[----:B------:R-:W-:Y:S05]  /*01c0*/  @!P0 BRA `(.L_x_3) ;  /* 0xfffffffc00bc8947 */ /* 0x000fea000383ffff */
.L_x_0:
[----:B------:R-:W1:Y:S01]  /*01d0*/  I2F.U32.RP R6, UR6 ;  /* 0x0000000600067d06 */ /* 0x000e620008209000 */
[----:B------:R-:W-:Y:S01]  /*01e0*/  ISETP.NE.U32.AND P1, PT, RZ, UR6, PT ;  /* 0x00000006ff007c0c */ /* 0x000fe2000bf25070 */
[----:B------:R-:W2:Y:S06]  /*01f0*/  LDCU UR8, c[0x0][0x390] ;  /* 0x00007200ff0877ac */ /* 0x000eac0008000800 */
[----:B-1----:R-:W1:Y:S02]  /*0200*/  MUFU.RCP R6, R6 ;  /* 0x0000000600067308 */ /* 0x002e640000001000 */
[----:B-1----:R-:W-:-:S06]  /*0210*/  IADD3 R4, PT, PT, R6, 0xffffffe, RZ ;  /* 0x0ffffffe06047810 */ /* 0x002fcc0007ffe0ff */
[----:B------:R1:W0:Y:S02]  /*0220*/  F2I.FTZ.U32.TRUNC.NTZ R5, R4 ;  /* 0x0000000400057305 */ /* 0x000224000021f000 */
[----:B-1----:R-:W-:Y:S01]  /*0230*/  MOV R4, RZ ;  /* 0x000000ff00047202 */ /* 0x002fe20000000f00 */
[----:B0-----:R-:W-:-:S04]  /*0240*/  IMAD.MOV R9, RZ, RZ, -R5 ;  /* 0x000000ffff097224 */ /* 0x001fc800078e0a05 */
[----:B------:R-:W-:-:S04]  /*0250*/  IMAD R9, R9, UR6, RZ ;  /* 0x0000000609097c24 */ /* 0x000fc8000f8e02ff */
[----:B------:R-:W-:-:S06]  /*0260*/  IMAD.HI.U32 R8, R5, R9, R4 ;  /* 0x0000000905087227 */ /* 0x000fcc00078e0004 */
[----:B------:R-:W-:-:S04]  /*0270*/  IMAD.HI.U32 R8, R8, R7, RZ ;  /* 0x0000000708087227 */ /* 0x000fc800078e00ff */
[----:B------:R-:W-:-:S04]  /*0280*/  IMAD.MOV R8, RZ, RZ, -R8 ;  /* 0x000000ffff087224 */ /* 0x000fc800078e0a08 */
[----:B------:R-:W-:-:S05]  /*0290*/  IMAD R5, R8, UR6, R7 ;  /* 0x0000000608057c24 */ /* 0x000fca000f8e0207 */
[----:B------:R-:W-:-:S13]  /*02a0*/  ISETP.GE.U32.AND P0, PT, R5, UR6, PT ;  /* 0x0000000605007c0c */ /* 0x000fda000bf06070 */
[----:B------:R-:W-:-:S04]  /*02b0*/  @P0 IADD3 R5, PT, PT, R5, -UR6, RZ ;  /* 0x8000000605050c10 */ /* 0x000fc8000fffe0ff */
[----:B------:R-:W-:-:S13]  /*02c0*/  ISETP.GE.U32.AND P0, PT, R5, UR6, PT ;  /* 0x0000000605007c0c */ /* 0x000fda000bf06070 */
[----:B------:R-:W-:Y:S01]  /*02d0*/  @P0 VIADD R5, R5, -UR6 ;  /* 0x8000000605050c36 */ /* 0x000fe20008000000 */
[----:B------:R-:W-:-:S04]  /*02e0*/  @!P1 LOP3.LUT R5, RZ, UR6, RZ, 0x33, !PT ;  /* 0x00000006ff059c12 */ /* 0x000fc8000f8e33ff */
[----:B------:R-:W-:-:S04]  /*02f0*/  ISETP.NE.AND P0, PT, R5, RZ, PT ;  /* 0x000000ff0500720c */ /* 0x000fc80003f05270 */
[----:B--2---:R-:W-:-:S13]  /*0300*/  ISETP.GE.OR P0, PT, R7, UR8, P0 ;  /* 0x0000000807007c0c */ /* 0x004fda0008706670 */
[----:B------:R-:W-:Y:S05]  /*0310*/  @P0 EXIT ;  /* 0x000000000000094d */ /* 0x000fea0003800000 */
[----:B------:R-:W2:Y:S01]  /*0320*/  LDG.E R3, desc[UR4][R2.64] ;  /* 0x0000000402037981 */ /* 0x000ea2000c1e1900 */
[----:B------:R-:W0:Y:S02]  /*0330*/  LDC.64 R4, c[0x0][0x388] ;  /* 0x0000e200ff047b82 */ /* 0x000e240000000a00 */
[----:B0-----:R-:W-:-:S05]  /*0340*/  IMAD.WIDE.U32 R4, R0, 0x4, R4 ;  /* 0x0000000400047825 */ /* 0x001fca00078e0004 */
[----:B--2---:R-:W-:Y:S01]  /*0350*/  STG.E desc[UR4][R4.64], R3 ;  /* 0x0000000304007986 */ /* 0x004fe2000c101904 */
[----:B------:R-:W-:Y:S05]  /*0360*/  EXIT ;  /* 0x000000000000794d */ /* 0x000fea0003800000 */
.L_x_4:
[----:B------:R-:W-:-:S00]  /*0370*/  BRA `(.L_x_4) ;  /* 0xfffffffc00fc7947 */ /* 0x000fc0000383ffff */
[----:B------:R-:W-:-:S00]  /*0380*/  NOP ;  /* 0x0000000000007918 */ /* 0x000fc00000000000 */
[----:B------:R-:W-:-:S00]  /*0390*/  NOP ;  /* 0x0000000000007918 */ /* 0x000fc00000000000 */
[----:B------:R-:W-:-:S00]  /*03a0*/  NOP ;  /* 0x0000000000007918 */ /* 0x000fc00000000000 */
[----:B------:R-:W-:-:S00]  /*03b0*/  NOP ;  /* 0x0000000000007918 */ /* 0x000fc00000000000 */
[----:B------:R-:W-:-:S00]  /*03c0*/  NOP ;  /* 0x0000000000007918 */ /* 0x000fc00000000000 */
[----:B------:R-:W-:-:S00]  /*03d0*/  NOP ;  /* 0x0000000000007918 */ /* 0x000fc00000000000 */
[----:B------:R-:W-:-:S00]  /*03e0*/  NOP ;  /* 0x0000000000007918 */ /* 0x000fc00000000000 */
[----:B------:R-:W-:-:S00]  /*03f0*/  NOP ;  /* 0x0000000000007918 */ /* 0x000fc00000000000 */
.L_x_5:


//--------------------- .nv.shared.reserved.0     --------------------------
	.section	.nv.shared.reserved.0,"aw",@nobits
	.weak		__nv_reservedSMEM_offset_0_alias
	.size		__nv_reservedSMEM_offset_0_alias, 0, 64
	.other		__nv_reservedSMEM_offset_0_alias,@"STO_CUDA_RESERVED_SHARED STV_DEFAULT"
__nv_reservedSMEM_offset_0_alias:
	.zero		0
	.zero		64


//--------------------- .nv.constant0._Z13reduction_gpuPfS_i --------------------------
	.section	.nv.constant0._Z13reduction_gpuPfS_i,"a",@progbits
	.sectionflags	@""
	.align	4
.nv.constant0._Z13reduction_gpuPfS_i:
	.zero		916


//--------------------- SYMBOLS --------------------------

	.type		.nv.reservedSmem.offset0,@object
	.size		.nv.reservedSmem.offset0,0x4
